//
// Generated by NVIDIA NVVM Compiler
//
// Compiler Build ID: CL-36424714
// Cuda compilation tools, release 13.0, V13.0.88
// Based on NVVM 20.0.0
//

.version 9.0
.target sm_100
.address_size 64

	// .globl	_Z20multiplicar_matricesPiS_S_

.visible .entry _Z20multiplicar_matricesPiS_S_(
	.param .u64 .ptr .align 1 _Z20multiplicar_matricesPiS_S__param_0,
	.param .u64 .ptr .align 1 _Z20multiplicar_matricesPiS_S__param_1,
	.param .u64 .ptr .align 1 _Z20multiplicar_matricesPiS_S__param_2
)
{
	.reg .b32 	%r<17>;
	.reg .b64 	%rd<13>;

	ld.param.u64 	%rd1, [_Z20multiplicar_matricesPiS_S__param_0];
	ld.param.u64 	%rd2, [_Z20multiplicar_matricesPiS_S__param_1];
	ld.param.u64 	%rd3, [_Z20multiplicar_matricesPiS_S__param_2];
	mov.u32 	%r1, %ctaid.y;
	mov.u32 	%r2, %ntid.y;
	mov.u32 	%r3, %tid.y;
	mad.lo.s32 	%r4, %r1, %r2, %r3;
	mov.u32 	%r5, %ctaid.x;
	mov.u32 	%r6, %ntid.x;
	mov.u32 	%r7, %tid.x;
	mad.lo.s32 	%r8, %r5, %r6, %r7;
	shl.b32 	%r9, %r4, 1;
	cvta.to.global.u64 	%rd4, %rd1;
	cvta.to.global.u64 	%rd5, %rd2;
	mul.wide.u32 	%rd6, %r9, 4;
	add.s64 	%rd7, %rd4, %rd6;
	ld.global.u32 	%r10, [%rd7];
	mul.wide.s32 	%rd8, %r8, 4;
	add.s64 	%rd9, %rd5, %rd8;
	ld.global.u32 	%r11, [%rd9];
	mul.lo.s32 	%r12, %r11, %r10;
	ld.global.u32 	%r13, [%rd7+4];
	ld.global.u32 	%r14, [%rd9+8];
	mad.lo.s32 	%r15, %r14, %r13, %r12;
	cvta.to.global.u64 	%rd10, %rd3;
	add.s32 	%r16, %r9, %r8;
	mul.wide.s32 	%rd11, %r16, 4;
	add.s64 	%rd12, %rd10, %rd11;
	st.global.u32 	[%rd12], %r15;
	ret;

}


// ===== COMPILED SASS (sm_100) =====

	.target	sm_100

	.elftype	@"ET_EXEC"


//--------------------- .note.nv.tkinfo           --------------------------
	.section	.note.nv.tkinfo,"",@"SHT_NOTE"
	.sectionflags	@"SHF_NOTE_NV_TKINFO"
	.tkinfo
        /*0018*/ 	.word	0x00000002
        /*0030*/ 	.string	""
        /*0030*/ 	.string	"ptxas"
        /*0030*/ 	.string	"Cuda compilation tools, release 13.0, V13.0.88"
        /*0030*/ 	.string	"Build cuda_13.0.r13.0/compiler.36424714_0"
        /*0030*/ 	.string	"-arch sm_100 -m 64 "



//--------------------- .note.nv.cuinfo           --------------------------
	.section	.note.nv.cuinfo,"",@"SHT_NOTE"
	.sectionflags	@"SHF_NOTE_NV_CUINFO"
        /*0018*/ 	.short	0x0002
        /*001a*/ 	.short	0x0064
        /*001c*/ 	.short	0x0082
	.zero		2


//--------------------- .nv.info                  --------------------------
	.section	.nv.info,"",@"SHT_CUDA_INFO"
	.align	4


	//----- nvinfo : EIATTR_REGCOUNT
	.align		4
        /*0000*/ 	.byte	0x04, 0x2f
        /*0002*/ 	.short	(.L_1 - .L_0)
	.align		4
.L_0:
        /*0004*/ 	.word	index@(_Z20multiplicar_matricesPiS_S_)
        /*0008*/ 	.word	0x00000010


	//----- nvinfo : EIATTR_FRAME_SIZE
	.align		4
.L_1:
        /*000c*/ 	.byte	0x04, 0x11
        /*000e*/ 	.short	(.L_3 - .L_2)
	.align		4
.L_2:
        /*0010*/ 	.word	index@(_Z20multiplicar_matricesPiS_S_)
        /*0014*/ 	.word	0x00000000


	//----- nvinfo : EIATTR_MIN_STACK_SIZE
	.align		4
.L_3:
        /*0018*/ 	.byte	0x04, 0x12
        /*001a*/ 	.short	(.L_5 - .L_4)
	.align		4
.L_4:
        /*001c*/ 	.word	index@(_Z20multiplicar_matricesPiS_S_)
        /*0020*/ 	.word	0x00000000
.L_5:


//--------------------- .nv.compat                --------------------------
	.section	.nv.compat,"",@"SHT_CUDA_COMPAT_INFO"
	.align	4
        /*0000*/ 	.byte	0x02, 0x09, 0x00, 0x00, 0x02, 0x02, 0x01, 0x00, 0x02, 0x05, 0x05, 0x00, 0x03, 0x07, 0x01, 0x01
        /*0010*/ 	.byte	0x02, 0x03, 0x00, 0x00, 0x02, 0x06, 0x01, 0x00, 0x04, 0x0b, 0x08, 0x00, 0x09, 0x00, 0x00, 0x00
        /*0020*/ 	.byte	0x00, 0x00, 0x00, 0x00


//--------------------- .nv.info._Z20multiplicar_matricesPiS_S_ --------------------------
	.section	.nv.info._Z20multiplicar_matricesPiS_S_,"",@"SHT_CUDA_INFO"
	.sectionflags	@""
	.align	4


	//----- nvinfo : EIATTR_CUDA_API_VERSION
	.align		4
        /*0000*/ 	.byte	0x04, 0x37
        /*0002*/ 	.short	(.L_7 - .L_6)
.L_6:
        /*0004*/ 	.word	0x00000082


	//----- nvinfo : EIATTR_KPARAM_INFO
	.align		4
.L_7:
        /*0008*/ 	.byte	0x04, 0x17
        /*000a*/ 	.short	(.L_9 - .L_8)
.L_8:
        /*000c*/ 	.word	0x00000000
        /*0010*/ 	.short	0x0002
        /*0012*/ 	.short	0x0010
        /*0014*/ 	.byte	0x00, 0xf5, 0x21, 0x00


	//----- nvinfo : EIATTR_KPARAM_INFO
	.align		4
.L_9:
        /*0018*/ 	.byte	0x04, 0x17
        /*001a*/ 	.short	(.L_11 - .L_10)
.L_10:
        /*001c*/ 	.word	0x00000000
        /*0020*/ 	.short	0x0001
        /*0022*/ 	.short	0x0008
        /*0024*/ 	.byte	0x00, 0xf5, 0x21, 0x00


	//----- nvinfo : EIATTR_KPARAM_INFO
	.align		4
.L_11:
        /*0028*/ 	.byte	0x04, 0x17
        /*002a*/ 	.short	(.L_13 - .L_12)
.L_12:
        /*002c*/ 	.word	0x00000000
        /*0030*/ 	.short	0x0000
        /*0032*/ 	.short	0x0000
        /*0034*/ 	.byte	0x00, 0xf5, 0x21, 0x00


	//----- nvinfo : EIATTR_SPARSE_MMA_MASK
	.align		4
.L_13:
        /*0038*/ 	.byte	0x03, 0x50
        /*003a*/ 	.short	0x0000


	//----- nvinfo : EIATTR_MAXREG_COUNT
	.align		4
        /*003c*/ 	.byte	0x03, 0x1b
        /*003e*/ 	.short	0x00ff


	//----- nvinfo : EIATTR_MERCURY_ISA_VERSION
	.align		4
        /*0040*/ 	.byte	0x03, 0x5f
        /*0042*/ 	.short	0x0101


	//----- nvinfo : EIATTR_VRC_CTA_INIT_COUNT
	.align		4
        /*0044*/ 	.byte	0x02, 0x4a
	.zero		1
	.zero		1


	//----- nvinfo : EIATTR_EXIT_INSTR_OFFSETS
	.align		4
        /*0048*/ 	.byte	0x04, 0x1c
        /*004a*/ 	.short	(.L_15 - .L_14)


	//   ....[0]....
.L_14:
        /*004c*/ 	.word	0x00000190


	//----- nvinfo : EIATTR_CBANK_PARAM_SIZE
	.align		4
.L_15:
        /*0050*/ 	.byte	0x03, 0x19
        /*0052*/ 	.short	0x0018


	//----- nvinfo : EIATTR_PARAM_CBANK
	.align		4
        /*0054*/ 	.byte	0x04, 0x0a
        /*0056*/ 	.short	(.L_17 - .L_16)
	.align		4
.L_16:
        /*0058*/ 	.word	index@(.nv.constant0._Z20multiplicar_matricesPiS_S_)
        /*005c*/ 	.short	0x0380
        /*005e*/ 	.short	0x0018


	//----- nvinfo : EIATTR_SW_WAR
	.align		4
.L_17:
        /*0060*/ 	.byte	0x04, 0x36
        /*0062*/ 	.short	(.L_19 - .L_18)
.L_18:
        /*0064*/ 	.word	0x00000008
.L_19:


//--------------------- .nv.callgraph             --------------------------
	.section	.nv.callgraph,"",@"SHT_CUDA_CALLGRAPH"
	.align	4
	.sectionentsize	8
	.align		4
        /*0000*/ 	.word	0x00000000
	.align		4
        /*0004*/ 	.word	0xffffffff
	.align		4
        /*0008*/ 	.word	0x00000000
	.align		4
        /*000c*/ 	.word	0xfffffffe
	.align		4
        /*0010*/ 	.word	0x00000000
	.align		4
        /*0014*/ 	.word	0xfffffffd
	.align		4
        /*0018*/ 	.word	0x00000000
	.align		4
        /*001c*/ 	.word	0xfffffffc


//--------------------- .text._Z20multiplicar_matricesPiS_S_ --------------------------
	.section	.text._Z20multiplicar_matricesPiS_S_,"ax",@progbits
	.align	128
        .global         _Z20multiplicar_matricesPiS_S_
        .type           _Z20multiplicar_matricesPiS_S_,@function
        .size           _Z20multiplicar_matricesPiS_S_,(.L_x_1 - _Z20multiplicar_matricesPiS_S_)
        .other          _Z20multiplicar_matricesPiS_S_,@"STO_CUDA_ENTRY STV_DEFAULT"
_Z20multiplicar_matricesPiS_S_:
.text._Z20multiplicar_matricesPiS_S_:
[----:B------:R-:W-:Y:S01]  /*0000*/  LDC R1, c[0x0][0x37c] ;  /* 0x0000df00ff017b82 */ /* 0x000fe20000000800 */
[----:B------:R-:W0:Y:S07]  /*0010*/  S2R R7, SR_TID.Y ;  /* 0x0000000000077919 */ /* 0x000e2e0000002200 */
[----:B------:R-:W0:Y:S01]  /*0020*/  S2UR UR6, SR_CTAID.Y ;  /* 0x00000000000679c3 */ /* 0x000e220000002600 */
[----:B------:R-:W1:Y:S01]  /*0030*/  LDCU.64 UR4, c[0x0][0x358] ;  /* 0x00006b00ff0477ac */ /* 0x000e620008000a00 */
[----:B------:R-:W2:Y:S06]  /*0040*/  S2R R6, SR_TID.X ;  /* 0x0000000000067919 */ /* 0x000eac0000002100 */
[----:B------:R-:W0:Y:S08]  /*0050*/  LDC R0, c[0x0][0x364] ;  /* 0x0000d900ff007b82 */ /* 0x000e300000000800 */
[----:B------:R-:W2:Y:S08]  /*0060*/  S2UR UR7, SR_CTAID.X ;  /* 0x00000000000779c3 */ /* 0x000eb00000002500 */
[----:B------:R-:W2:Y:S08]  /*0070*/  LDC R9, c[0x0][0x360] ;  /* 0x0000d800ff097b82 */ /* 0x000eb00000000800 */
[----:B------:R-:W3:Y:S01]  /*0080*/  LDC.64 R2, c[0x0][0x380] ;  /* 0x0000e000ff027b82 */ /* 0x000ee20000000a00 */
[----:B0-----:R-:W-:-:S05]  /*0090*/  IMAD R0, R0, UR6, R7 ;  /* 0x0000000600007c24 */ /* 0x001fca000f8e0207 */
[----:B------:R-:W-:Y:S02]  /*00a0*/  SHF.L.U32 R0, R0, 0x1, RZ ;  /* 0x0000000100007819 */ /* 0x000fe400000006ff */
[----:B------:R-:W0:Y:S01]  /*00b0*/  LDC.64 R4, c[0x0][0x388] ;  /* 0x0000e200ff047b82 */ /* 0x000e220000000a00 */
[----:B--2---:R-:W-:-:S07]  /*00c0*/  IMAD R9, R9, UR7, R6 ;  /* 0x0000000709097c24 */ /* 0x004fce000f8e0206 */
[----:B------:R-:W2:Y:S01]  /*00d0*/  LDC.64 R6, c[0x0][0x390] ;  /* 0x0000e400ff067b82 */ /* 0x000ea20000000a00 */
[----:B---3--:R-:W-:-:S05]  /*00e0*/  IMAD.WIDE.U32 R2, R0, 0x4, R2 ;  /* 0x0000000400027825 */ /* 0x008fca00078e0002 */
[----:B-1----:R-:W3:Y:S01]  /*00f0*/  LDG.E R8, desc[UR4][R2.64] ;  /* 0x0000000402087981 */ /* 0x002ee2000c1e1900 */
[----:B0-----:R-:W-:-:S03]  /*0100*/  IMAD.WIDE R4, R9, 0x4, R4 ;  /* 0x0000000409047825 */ /* 0x001fc600078e0204 */
[----:B------:R-:W4:Y:S04]  /*0110*/  LDG.E R13, desc[UR4][R2.64+0x4] ;  /* 0x00000404020d7981 */ /* 0x000f28000c1e1900 */
[----:B------:R-:W3:Y:S04]  /*0120*/  LDG.E R11, desc[UR4][R4.64] ;  /* 0x00000004040b7981 */ /* 0x000ee8000c1e1900 */
[----:B------:R-:W4:Y:S01]  /*0130*/  LDG.E R10, desc[UR4][R4.64+0x8] ;  /* 0x00000804040a7981 */ /* 0x000f22000c1e1900 */
[----:B------:R-:W-:-:S05]  /*0140*/  IADD3 R9, PT, PT, R9, R0, RZ ;  /* 0x0000000009097210 */ /* 0x000fca0007ffe0ff */
[----:B--2---:R-:W-:-:S04]  /*0150*/  IMAD.WIDE R6, R9, 0x4, R6 ;  /* 0x0000000409067825 */ /* 0x004fc800078e0206 */
[----:B---3--:R-:W-:-:S04]  /*0160*/  IMAD R8, R8, R11, RZ ;  /* 0x0000000b08087224 */ /* 0x008fc800078e02ff */
[----:B----4-:R-:W-:-:S05]  /*0170*/  IMAD R13, R13, R10, R8 ;  /* 0x0000000a0d0d7224 */ /* 0x010fca00078e0208 */
[----:B------:R-:W-:Y:S01]  /*0180*/  STG.E desc[UR4][R6.64], R13 ;  /* 0x0000000d06007986 */ /* 0x000fe2000c101904 */
[----:B------:R-:W-:Y:S05]  /*0190*/  EXIT ;  /* 0x000000000000794d */ /* 0x000fea0003800000 */
.L_x_0:
[----:B------:R-:W-:-:S00]  /*01a0*/  BRA `(.L_x_0) ;  /* 0xfffffffc00fc7947 */ /* 0x000fc0000383ffff */
[----:B------:R-:W-:-:S00]  /*01b0*/  NOP ;  /* 0x0000000000007918 */ /* 0x000fc00000000000 */
        /* <DEDUP_REMOVED lines=12> */
.L_x_1:


//--------------------- .nv.shared.reserved.0     --------------------------
	.section	.nv.shared.reserved.0,"aw",@nobits
	.weak		__nv_reservedSMEM_offset_0_alias
	.size		__nv_reservedSMEM_offset_0_alias, 0, 64
	.other		__nv_reservedSMEM_offset_0_alias,@"STO_CUDA_RESERVED_SHARED STV_DEFAULT"
__nv_reservedSMEM_offset_0_alias:
	.zero		0
	.zero		64


//--------------------- .nv.constant0._Z20multiplicar_matricesPiS_S_ --------------------------
	.section	.nv.constant0._Z20multiplicar_matricesPiS_S_,"a",@progbits
	.sectionflags	@""
	.align	4
.nv.constant0._Z20multiplicar_matricesPiS_S_:
	.zero		920


//--------------------- SYMBOLS --------------------------

	.type		.nv.reservedSmem.offset0,@object
	.size		.nv.reservedSmem.offset0,0x4
